//
// Generated by NVIDIA NVVM Compiler
//
// Compiler Build ID: CL-36424714
// Cuda compilation tools, release 13.0, V13.0.88
// Based on NVVM 20.0.0
//

.version 9.0
.target sm_100
.address_size 64

	// .globl	_Z8mykernalPiS_S_i

.visible .entry _Z8mykernalPiS_S_i(
	.param .u64 .ptr .align 1 _Z8mykernalPiS_S_i_param_0,
	.param .u64 .ptr .align 1 _Z8mykernalPiS_S_i_param_1,
	.param .u64 .ptr .align 1 _Z8mykernalPiS_S_i_param_2,
	.param .u32 _Z8mykernalPiS_S_i_param_3
)
{
	.reg .pred 	%p<2>;
	.reg .b32 	%r<9>;
	.reg .b64 	%rd<11>;

	ld.param.u64 	%rd1, [_Z8mykernalPiS_S_i_param_0];
	ld.param.u64 	%rd2, [_Z8mykernalPiS_S_i_param_1];
	ld.param.u64 	%rd3, [_Z8mykernalPiS_S_i_param_2];
	ld.param.u32 	%r2, [_Z8mykernalPiS_S_i_param_3];
	mov.u32 	%r3, %tid.x;
	mov.u32 	%r4, %ctaid.x;
	mov.u32 	%r5, %ntid.x;
	mad.lo.s32 	%r1, %r4, %r5, %r3;
	setp.ge.s32 	%p1, %r1, %r2;
	@%p1 bra 	$L__BB0_2;
	cvta.to.global.u64 	%rd4, %rd1;
	cvta.to.global.u64 	%rd5, %rd2;
	cvta.to.global.u64 	%rd6, %rd3;
	mul.wide.s32 	%rd7, %r1, 4;
	add.s64 	%rd8, %rd4, %rd7;
	ld.global.u32 	%r6, [%rd8];
	add.s64 	%rd9, %rd5, %rd7;
	ld.global.u32 	%r7, [%rd9];
	add.s32 	%r8, %r7, %r6;
	add.s64 	%rd10, %rd6, %rd7;
	st.global.u32 	[%rd10], %r8;
$L__BB0_2:
	ret;

}


// ===== COMPILED SASS (sm_100) =====

	.target	sm_100

	.elftype	@"ET_EXEC"


//--------------------- .note.nv.tkinfo           --------------------------
	.section	.note.nv.tkinfo,"",@"SHT_NOTE"
	.sectionflags	@"SHF_NOTE_NV_TKINFO"
	.tkinfo
        /*0018*/ 	.word	0x00000002
        /*0030*/ 	.string	""
        /*0030*/ 	.string	"ptxas"
        /*0030*/ 	.string	"Cuda compilation tools, release 13.0, V13.0.88"
        /*0030*/ 	.string	"Build cuda_13.0.r13.0/compiler.36424714_0"
        /*0030*/ 	.string	"-arch sm_100 -m 64 "



//--------------------- .note.nv.cuinfo           --------------------------
	.section	.note.nv.cuinfo,"",@"SHT_NOTE"
	.sectionflags	@"SHF_NOTE_NV_CUINFO"
        /*0018*/ 	.short	0x0002
        /*001a*/ 	.short	0x0064
        /*001c*/ 	.short	0x0082
	.zero		2


//--------------------- .nv.info                  --------------------------
	.section	.nv.info,"",@"SHT_CUDA_INFO"
	.align	4


	//----- nvinfo : EIATTR_REGCOUNT
	.align		4
        /*0000*/ 	.byte	0x04, 0x2f
        /*0002*/ 	.short	(.L_1 - .L_0)
	.align		4
.L_0:
        /*0004*/ 	.word	index@(_Z8mykernalPiS_S_i)
        /*0008*/ 	.word	0x0000000c


	//----- nvinfo : EIATTR_FRAME_SIZE
	.align		4
.L_1:
        /*000c*/ 	.byte	0x04, 0x11
        /*000e*/ 	.short	(.L_3 - .L_2)
	.align		4
.L_2:
        /*0010*/ 	.word	index@(_Z8mykernalPiS_S_i)
        /*0014*/ 	.word	0x00000000


	//----- nvinfo : EIATTR_MIN_STACK_SIZE
	.align		4
.L_3:
        /*0018*/ 	.byte	0x04, 0x12
        /*001a*/ 	.short	(.L_5 - .L_4)
	.align		4
.L_4:
        /*001c*/ 	.word	index@(_Z8mykernalPiS_S_i)
        /*0020*/ 	.word	0x00000000
.L_5:


//--------------------- .nv.compat                --------------------------
	.section	.nv.compat,"",@"SHT_CUDA_COMPAT_INFO"
	.align	4
        /*0000*/ 	.byte	0x02, 0x09, 0x00, 0x00, 0x02, 0x02, 0x01, 0x00, 0x02, 0x05, 0x05, 0x00, 0x03, 0x07, 0x01, 0x01
        /*0010*/ 	.byte	0x02, 0x03, 0x00, 0x00, 0x02, 0x06, 0x01, 0x00, 0x04, 0x0b, 0x08, 0x00, 0x09, 0x00, 0x00, 0x00
        /*0020*/ 	.byte	0x00, 0x00, 0x00, 0x00


//--------------------- .nv.info._Z8mykernalPiS_S_i --------------------------
	.section	.nv.info._Z8mykernalPiS_S_i,"",@"SHT_CUDA_INFO"
	.sectionflags	@""
	.align	4


	//----- nvinfo : EIATTR_CUDA_API_VERSION
	.align		4
        /*0000*/ 	.byte	0x04, 0x37
        /*0002*/ 	.short	(.L_7 - .L_6)
.L_6:
        /*0004*/ 	.word	0x00000082


	//----- nvinfo : EIATTR_KPARAM_INFO
	.align		4
.L_7:
        /*0008*/ 	.byte	0x04, 0x17
        /*000a*/ 	.short	(.L_9 - .L_8)
.L_8:
        /*000c*/ 	.word	0x00000000
        /*0010*/ 	.short	0x0003
        /*0012*/ 	.short	0x0018
        /*0014*/ 	.byte	0x00, 0xf0, 0x11, 0x00


	//----- nvinfo : EIATTR_KPARAM_INFO
	.align		4
.L_9:
        /*0018*/ 	.byte	0x04, 0x17
        /*001a*/ 	.short	(.L_11 - .L_10)
.L_10:
        /*001c*/ 	.word	0x00000000
        /*0020*/ 	.short	0x0002
        /*0022*/ 	.short	0x0010
        /*0024*/ 	.byte	0x00, 0xf5, 0x21, 0x00


	//----- nvinfo : EIATTR_KPARAM_INFO
	.align		4
.L_11:
        /*0028*/ 	.byte	0x04, 0x17
        /*002a*/ 	.short	(.L_13 - .L_12)
.L_12:
        /*002c*/ 	.word	0x00000000
        /*0030*/ 	.short	0x0001
        /*0032*/ 	.short	0x0008
        /*0034*/ 	.byte	0x00, 0xf5, 0x21, 0x00


	//----- nvinfo : EIATTR_KPARAM_INFO
	.align		4
.L_13:
        /*0038*/ 	.byte	0x04, 0x17
        /*003a*/ 	.short	(.L_15 - .L_14)
.L_14:
        /*003c*/ 	.word	0x00000000
        /*0040*/ 	.short	0x0000
        /*0042*/ 	.short	0x0000
        /*0044*/ 	.byte	0x00, 0xf5, 0x21, 0x00


	//----- nvinfo : EIATTR_SPARSE_MMA_MASK
	.align		4
.L_15:
        /*0048*/ 	.byte	0x03, 0x50
        /*004a*/ 	.short	0x0000


	//----- nvinfo : EIATTR_MAXREG_COUNT
	.align		4
        /*004c*/ 	.byte	0x03, 0x1b
        /*004e*/ 	.short	0x00ff


	//----- nvinfo : EIATTR_MERCURY_ISA_VERSION
	.align		4
        /*0050*/ 	.byte	0x03, 0x5f
        /*0052*/ 	.short	0x0101


	//----- nvinfo : EIATTR_VRC_CTA_INIT_COUNT
	.align		4
        /*0054*/ 	.byte	0x02, 0x4a
	.zero		1
	.zero		1


	//----- nvinfo : EIATTR_EXIT_INSTR_OFFSETS
	.align		4
        /*0058*/ 	.byte	0x04, 0x1c
        /*005a*/ 	.short	(.L_17 - .L_16)


	//   ....[0]....
.L_16:
        /*005c*/ 	.word	0x00000070


	//   ....[1]....
        /*0060*/ 	.word	0x00000130


	//----- nvinfo : EIATTR_CBANK_PARAM_SIZE
	.align		4
.L_17:
        /*0064*/ 	.byte	0x03, 0x19
        /*0066*/ 	.short	0x001c


	//----- nvinfo : EIATTR_PARAM_CBANK
	.align		4
        /*0068*/ 	.byte	0x04, 0x0a
        /*006a*/ 	.short	(.L_19 - .L_18)
	.align		4
.L_18:
        /*006c*/ 	.word	index@(.nv.constant0._Z8mykernalPiS_S_i)
        /*0070*/ 	.short	0x0380
        /*0072*/ 	.short	0x001c


	//----- nvinfo : EIATTR_SW_WAR
	.align		4
.L_19:
        /*0074*/ 	.byte	0x04, 0x36
        /*0076*/ 	.short	(.L_21 - .L_20)
.L_20:
        /*0078*/ 	.word	0x00000008
.L_21:


//--------------------- .nv.callgraph             --------------------------
	.section	.nv.callgraph,"",@"SHT_CUDA_CALLGRAPH"
	.align	4
	.sectionentsize	8
	.align		4
        /*0000*/ 	.word	0x00000000
	.align		4
        /*0004*/ 	.word	0xffffffff
	.align		4
        /*0008*/ 	.word	0x00000000
	.align		4
        /*000c*/ 	.word	0xfffffffe
	.align		4
        /*0010*/ 	.word	0x00000000
	.align		4
        /*0014*/ 	.word	0xfffffffd
	.align		4
        /*0018*/ 	.word	0x00000000
	.align		4
        /*001c*/ 	.word	0xfffffffc


//--------------------- .text._Z8mykernalPiS_S_i  --------------------------
	.section	.text._Z8mykernalPiS_S_i,"ax",@progbits
	.align	128
        .global         _Z8mykernalPiS_S_i
        .type           _Z8mykernalPiS_S_i,@function
        .size           _Z8mykernalPiS_S_i,(.L_x_1 - _Z8mykernalPiS_S_i)
        .other          _Z8mykernalPiS_S_i,@"STO_CUDA_ENTRY STV_DEFAULT"
_Z8mykernalPiS_S_i:
.text._Z8mykernalPiS_S_i:
[----:B------:R-:W-:Y:S01]  /*0000*/  LDC R1, c[0x0][0x37c] ;  /* 0x0000df00ff017b82 */ /* 0x000fe20000000800 */
[----:B------:R-:W0:Y:S07]  /*0010*/  S2R R9, SR_TID.X ;  /* 0x0000000000097919 */ /* 0x000e2e0000002100 */
[----:B------:R-:W0:Y:S01]  /*0020*/  S2UR UR4, SR_CTAID.X ;  /* 0x00000000000479c3 */ /* 0x000e220000002500 */
[----:B------:R-:W1:Y:S07]  /*0030*/  LDCU UR5, c[0x0][0x398] ;  /* 0x00007300ff0577ac */ /* 0x000e6e0008000800 */
[----:B------:R-:W0:Y:S02]  /*0040*/  LDC R0, c[0x0][0x360] ;  /* 0x0000d800ff007b82 */ /* 0x000e240000000800 */
[----:B0-----:R-:W-:-:S05]  /*0050*/  IMAD R9, R0, UR4, R9 ;  /* 0x0000000400097c24 */ /* 0x001fca000f8e0209 */
[----:B-1----:R-:W-:-:S13]  /*0060*/  ISETP.GE.AND P0, PT, R9, UR5, PT ;  /* 0x0000000509007c0c */ /* 0x002fda000bf06270 */
[----:B------:R-:W-:Y:S05]  /*0070*/  @P0 EXIT ;  /* 0x000000000000094d */ /* 0x000fea0003800000 */
[----:B------:R-:W0:Y:S01]  /*0080*/  LDC.64 R2, c[0x0][0x380] ;  /* 0x0000e000ff027b82 */ /* 0x000e220000000a00 */
[----:B------:R-:W1:Y:S07]  /*0090*/  LDCU.64 UR4, c[0x0][0x358] ;  /* 0x00006b00ff0477ac */ /* 0x000e6e0008000a00 */
[----:B------:R-:W2:Y:S08]  /*00a0*/  LDC.64 R4, c[0x0][0x388] ;  /* 0x0000e200ff047b82 */ /* 0x000eb00000000a00 */
[----:B------:R-:W3:Y:S01]  /*00b0*/  LDC.64 R6, c[0x0][0x390] ;  /* 0x0000e400ff067b82 */ /* 0x000ee20000000a00 */
[----:B0-----:R-:W-:-:S06]  /*00c0*/  IMAD.WIDE R2, R9, 0x4, R2 ;  /* 0x0000000409027825 */ /* 0x001fcc00078e0202 */
[----:B-1----:R-:W4:Y:S01]  /*00d0*/  LDG.E R2, desc[UR4][R2.64] ;  /* 0x0000000402027981 */ /* 0x002f22000c1e1900 */
[----:B--2---:R-:W-:-:S06]  /*00e0*/  IMAD.WIDE R4, R9, 0x4, R4 ;  /* 0x0000000409047825 */ /* 0x004fcc00078e0204 */
[----:B------:R-:W4:Y:S01]  /*00f0*/  LDG.E R5, desc[UR4][R4.64] ;  /* 0x0000000404057981 */ /* 0x000f22000c1e1900 */
[----:B---3--:R-:W-:Y:S01]  /*0100*/  IMAD.WIDE R6, R9, 0x4, R6 ;  /* 0x0000000409067825 */ /* 0x008fe200078e0206 */
[----:B----4-:R-:W-:-:S05]  /*0110*/  IADD3 R9, PT, PT, R2, R5, RZ ;  /* 0x0000000502097210 */ /* 0x010fca0007ffe0ff */
[----:B------:R-:W-:Y:S01]  /*0120*/  STG.E desc[UR4][R6.64], R9 ;  /* 0x0000000906007986 */ /* 0x000fe2000c101904 */
[----:B------:R-:W-:Y:S05]  /*0130*/  EXIT ;  /* 0x000000000000794d */ /* 0x000fea0003800000 */
.L_x_0:
[----:B------:R-:W-:-:S00]  /*0140*/  BRA `(.L_x_0) ;  /* 0xfffffffc00fc7947 */ /* 0x000fc0000383ffff */
[----:B------:R-:W-:-:S00]  /*0150*/  NOP ;  /* 0x0000000000007918 */ /* 0x000fc00000000000 */
        /* <DEDUP_REMOVED lines=10> */
.L_x_1:


//--------------------- .nv.shared.reserved.0     --------------------------
	.section	.nv.shared.reserved.0,"aw",@nobits
	.weak		__nv_reservedSMEM_offset_0_alias
	.size		__nv_reservedSMEM_offset_0_alias, 0, 64
	.other		__nv_reservedSMEM_offset_0_alias,@"STO_CUDA_RESERVED_SHARED STV_DEFAULT"
__nv_reservedSMEM_offset_0_alias:
	.zero		0
	.zero		64


//--------------------- .nv.constant0._Z8mykernalPiS_S_i --------------------------
	.section	.nv.constant0._Z8mykernalPiS_S_i,"a",@progbits
	.sectionflags	@""
	.align	4
.nv.constant0._Z8mykernalPiS_S_i:
	.zero		924


//--------------------- SYMBOLS --------------------------

	.type		.nv.reservedSmem.offset0,@object
	.size		.nv.reservedSmem.offset0,0x4
